//
// Generated by NVIDIA NVVM Compiler
//
// Compiler Build ID: CL-36424714
// Cuda compilation tools, release 13.0, V13.0.88
// Based on NVVM 20.0.0
//

.version 9.0
.target sm_100
.address_size 64

	// .globl	_Z6warmupPf

.visible .entry _Z6warmupPf(
	.param .u64 .ptr .align 1 _Z6warmupPf_param_0
)
{
	.reg .pred 	%p<2>;
	.reg .b32 	%r<10>;
	.reg .b32 	%f<2>;
	.reg .b64 	%rd<5>;

	ld.param.u64 	%rd1, [_Z6warmupPf_param_0];
	cvta.to.global.u64 	%rd2, %rd1;
	mov.u32 	%r1, %ctaid.x;
	mov.u32 	%r2, %ntid.x;
	mov.u32 	%r3, %tid.x;
	mad.lo.s32 	%r4, %r1, %r2, %r3;
	shr.s32 	%r5, %r4, 31;
	shr.u32 	%r6, %r5, 27;
	add.s32 	%r7, %r4, %r6;
	shr.u32 	%r8, %r7, 5;
	and.b32  	%r9, %r8, 1;
	setp.eq.b32 	%p1, %r9, 1;
	selp.f32 	%f1, 0f43480000, 0f42C80000, %p1;
	mul.wide.s32 	%rd3, %r4, 4;
	add.s64 	%rd4, %rd2, %rd3;
	st.global.f32 	[%rd4], %f1;
	ret;

}
	// .globl	_Z11mathKernel1Pf
.visible .entry _Z11mathKernel1Pf(
	.param .u64 .ptr .align 1 _Z11mathKernel1Pf_param_0
)
{
	.reg .pred 	%p<2>;
	.reg .b32 	%r<6>;
	.reg .b32 	%f<2>;
	.reg .b64 	%rd<5>;

	ld.param.u64 	%rd1, [_Z11mathKernel1Pf_param_0];
	cvta.to.global.u64 	%rd2, %rd1;
	mov.u32 	%r1, %ctaid.x;
	mov.u32 	%r2, %ntid.x;
	mov.u32 	%r3, %tid.x;
	mad.lo.s32 	%r4, %r1, %r2, %r3;
	and.b32  	%r5, %r4, 1;
	setp.eq.b32 	%p1, %r5, 1;
	selp.f32 	%f1, 0f43480000, 0f42C80000, %p1;
	mul.wide.s32 	%rd3, %r4, 4;
	add.s64 	%rd4, %rd2, %rd3;
	st.global.f32 	[%rd4], %f1;
	ret;

}
	// .globl	_Z11mathKernel2Pf
.visible .entry _Z11mathKernel2Pf(
	.param .u64 .ptr .align 1 _Z11mathKernel2Pf_param_0
)
{
	.reg .pred 	%p<2>;
	.reg .b32 	%r<10>;
	.reg .b32 	%f<2>;
	.reg .b64 	%rd<5>;

	ld.param.u64 	%rd1, [_Z11mathKernel2Pf_param_0];
	cvta.to.global.u64 	%rd2, %rd1;
	mov.u32 	%r1, %ctaid.x;
	mov.u32 	%r2, %ntid.x;
	mov.u32 	%r3, %tid.x;
	mad.lo.s32 	%r4, %r1, %r2, %r3;
	shr.s32 	%r5, %r4, 31;
	shr.u32 	%r6, %r5, 27;
	add.s32 	%r7, %r4, %r6;
	shr.u32 	%r8, %r7, 5;
	and.b32  	%r9, %r8, 1;
	setp.eq.b32 	%p1, %r9, 1;
	selp.f32 	%f1, 0f43480000, 0f42C80000, %p1;
	mul.wide.s32 	%rd3, %r4, 4;
	add.s64 	%rd4, %rd2, %rd3;
	st.global.f32 	[%rd4], %f1;
	ret;

}
	// .globl	_Z11mathKernel3Pf
.visible .entry _Z11mathKernel3Pf(
	.param .u64 .ptr .align 1 _Z11mathKernel3Pf_param_0
)
{
	.reg .pred 	%p<2>;
	.reg .b32 	%r<6>;
	.reg .b32 	%f<2>;
	.reg .b64 	%rd<5>;

	ld.param.u64 	%rd1, [_Z11mathKernel3Pf_param_0];
	cvta.to.global.u64 	%rd2, %rd1;
	mov.u32 	%r1, %ctaid.x;
	mov.u32 	%r2, %ntid.x;
	mov.u32 	%r3, %tid.x;
	mad.lo.s32 	%r4, %r1, %r2, %r3;
	and.b32  	%r5, %r4, 1;
	setp.eq.b32 	%p1, %r5, 1;
	selp.f32 	%f1, 0f43480000, 0f42C80000, %p1;
	mul.wide.s32 	%rd3, %r4, 4;
	add.s64 	%rd4, %rd2, %rd3;
	st.global.f32 	[%rd4], %f1;
	ret;

}


// ===== COMPILED SASS (sm_100) =====

	.target	sm_100

	.elftype	@"ET_EXEC"


//--------------------- .note.nv.tkinfo           --------------------------
	.section	.note.nv.tkinfo,"",@"SHT_NOTE"
	.sectionflags	@"SHF_NOTE_NV_TKINFO"
	.tkinfo
        /*0018*/ 	.word	0x00000002
        /*0030*/ 	.string	""
        /*0030*/ 	.string	"ptxas"
        /*0030*/ 	.string	"Cuda compilation tools, release 13.0, V13.0.88"
        /*0030*/ 	.string	"Build cuda_13.0.r13.0/compiler.36424714_0"
        /*0030*/ 	.string	"-arch sm_100 -m 64 "



//--------------------- .note.nv.cuinfo           --------------------------
	.section	.note.nv.cuinfo,"",@"SHT_NOTE"
	.sectionflags	@"SHF_NOTE_NV_CUINFO"
        /*0018*/ 	.short	0x0002
        /*001a*/ 	.short	0x0064
        /*001c*/ 	.short	0x0082
	.zero		2


//--------------------- .nv.info                  --------------------------
	.section	.nv.info,"",@"SHT_CUDA_INFO"
	.align	4


	//----- nvinfo : EIATTR_REGCOUNT
	.align		4
        /*0000*/ 	.byte	0x04, 0x2f
        /*0002*/ 	.short	(.L_1 - .L_0)
	.align		4
.L_0:
        /*0004*/ 	.word	index@(_Z6warmupPf)
        /*0008*/ 	.word	0x00000008


	//----- nvinfo : EIATTR_FRAME_SIZE
	.align		4
.L_1:
        /*000c*/ 	.byte	0x04, 0x11
        /*000e*/ 	.short	(.L_3 - .L_2)
	.align		4
.L_2:
        /*0010*/ 	.word	index@(_Z6warmupPf)
        /*0014*/ 	.word	0x00000000


	//----- nvinfo : EIATTR_REGCOUNT
	.align		4
.L_3:
        /*0018*/ 	.byte	0x04, 0x2f
        /*001a*/ 	.short	(.L_5 - .L_4)
	.align		4
.L_4:
        /*001c*/ 	.word	index@(_Z11mathKernel1Pf)
        /*0020*/ 	.word	0x00000008


	//----- nvinfo : EIATTR_FRAME_SIZE
	.align		4
.L_5:
        /*0024*/ 	.byte	0x04, 0x11
        /*0026*/ 	.short	(.L_7 - .L_6)
	.align		4
.L_6:
        /*0028*/ 	.word	index@(_Z11mathKernel1Pf)
        /*002c*/ 	.word	0x00000000


	//----- nvinfo : EIATTR_REGCOUNT
	.align		4
.L_7:
        /*0030*/ 	.byte	0x04, 0x2f
        /*0032*/ 	.short	(.L_9 - .L_8)
	.align		4
.L_8:
        /*0034*/ 	.word	index@(_Z11mathKernel2Pf)
        /*0038*/ 	.word	0x00000008


	//----- nvinfo : EIATTR_FRAME_SIZE
	.align		4
.L_9:
        /*003c*/ 	.byte	0x04, 0x11
        /*003e*/ 	.short	(.L_11 - .L_10)
	.align		4
.L_10:
        /*0040*/ 	.word	index@(_Z11mathKernel2Pf)
        /*0044*/ 	.word	0x00000000


	//----- nvinfo : EIATTR_REGCOUNT
	.align		4
.L_11:
        /*0048*/ 	.byte	0x04, 0x2f
        /*004a*/ 	.short	(.L_13 - .L_12)
	.align		4
.L_12:
        /*004c*/ 	.word	index@(_Z11mathKernel3Pf)
        /*0050*/ 	.word	0x00000008


	//----- nvinfo : EIATTR_FRAME_SIZE
	.align		4
.L_13:
        /*0054*/ 	.byte	0x04, 0x11
        /*0056*/ 	.short	(.L_15 - .L_14)
	.align		4
.L_14:
        /*0058*/ 	.word	index@(_Z11mathKernel3Pf)
        /*005c*/ 	.word	0x00000000


	//----- nvinfo : EIATTR_MIN_STACK_SIZE
	.align		4
.L_15:
        /*0060*/ 	.byte	0x04, 0x12
        /*0062*/ 	.short	(.L_17 - .L_16)
	.align		4
.L_16:
        /*0064*/ 	.word	index@(_Z11mathKernel3Pf)
        /*0068*/ 	.word	0x00000000


	//----- nvinfo : EIATTR_MIN_STACK_SIZE
	.align		4
.L_17:
        /*006c*/ 	.byte	0x04, 0x12
        /*006e*/ 	.short	(.L_19 - .L_18)
	.align		4
.L_18:
        /*0070*/ 	.word	index@(_Z11mathKernel2Pf)
        /*0074*/ 	.word	0x00000000


	//----- nvinfo : EIATTR_MIN_STACK_SIZE
	.align		4
.L_19:
        /*0078*/ 	.byte	0x04, 0x12
        /*007a*/ 	.short	(.L_21 - .L_20)
	.align		4
.L_20:
        /*007c*/ 	.word	index@(_Z11mathKernel1Pf)
        /*0080*/ 	.word	0x00000000


	//----- nvinfo : EIATTR_MIN_STACK_SIZE
	.align		4
.L_21:
        /*0084*/ 	.byte	0x04, 0x12
        /*0086*/ 	.short	(.L_23 - .L_22)
	.align		4
.L_22:
        /*0088*/ 	.word	index@(_Z6warmupPf)
        /*008c*/ 	.word	0x00000000
.L_23:


//--------------------- .nv.compat                --------------------------
	.section	.nv.compat,"",@"SHT_CUDA_COMPAT_INFO"
	.align	4
        /*0000*/ 	.byte	0x02, 0x09, 0x00, 0x00, 0x02, 0x02, 0x01, 0x00, 0x02, 0x05, 0x05, 0x00, 0x03, 0x07, 0x01, 0x01
        /*0010*/ 	.byte	0x02, 0x03, 0x00, 0x00, 0x02, 0x06, 0x01, 0x00, 0x04, 0x0b, 0x08, 0x00, 0x09, 0x00, 0x00, 0x00
        /*0020*/ 	.byte	0x00, 0x00, 0x00, 0x00


//--------------------- .nv.info._Z11mathKernel3Pf --------------------------
	.section	.nv.info._Z11mathKernel3Pf,"",@"SHT_CUDA_INFO"
	.sectionflags	@""
	.align	4


	//----- nvinfo : EIATTR_CUDA_API_VERSION
	.align		4
        /*0000*/ 	.byte	0x04, 0x37
        /*0002*/ 	.short	(.L_25 - .L_24)
.L_24:
        /*0004*/ 	.word	0x00000082


	//----- nvinfo : EIATTR_KPARAM_INFO
	.align		4
.L_25:
        /*0008*/ 	.byte	0x04, 0x17
        /*000a*/ 	.short	(.L_27 - .L_26)
.L_26:
        /*000c*/ 	.word	0x00000000
        /*0010*/ 	.short	0x0000
        /*0012*/ 	.short	0x0000
        /*0014*/ 	.byte	0x00, 0xf5, 0x21, 0x00


	//----- nvinfo : EIATTR_SPARSE_MMA_MASK
	.align		4
.L_27:
        /*0018*/ 	.byte	0x03, 0x50
        /*001a*/ 	.short	0x0000


	//----- nvinfo : EIATTR_MAXREG_COUNT
	.align		4
        /*001c*/ 	.byte	0x03, 0x1b
        /*001e*/ 	.short	0x00ff


	//----- nvinfo : EIATTR_MERCURY_ISA_VERSION
	.align		4
        /*0020*/ 	.byte	0x03, 0x5f
        /*0022*/ 	.short	0x0101


	//----- nvinfo : EIATTR_VRC_CTA_INIT_COUNT
	.align		4
        /*0024*/ 	.byte	0x02, 0x4a
	.zero		1
	.zero		1


	//----- nvinfo : EIATTR_EXIT_INSTR_OFFSETS
	.align		4
        /*0028*/ 	.byte	0x04, 0x1c
        /*002a*/ 	.short	(.L_29 - .L_28)


	//   ....[0]....
.L_28:
        /*002c*/ 	.word	0x000000d0


	//----- nvinfo : EIATTR_CBANK_PARAM_SIZE
	.align		4
.L_29:
        /*0030*/ 	.byte	0x03, 0x19
        /*0032*/ 	.short	0x0008


	//----- nvinfo : EIATTR_PARAM_CBANK
	.align		4
        /*0034*/ 	.byte	0x04, 0x0a
        /*0036*/ 	.short	(.L_31 - .L_30)
	.align		4
.L_30:
        /*0038*/ 	.word	index@(.nv.constant0._Z11mathKernel3Pf)
        /*003c*/ 	.short	0x0380
        /*003e*/ 	.short	0x0008


	//----- nvinfo : EIATTR_SW_WAR
	.align		4
.L_31:
        /*0040*/ 	.byte	0x04, 0x36
        /*0042*/ 	.short	(.L_33 - .L_32)
.L_32:
        /*0044*/ 	.word	0x00000008
.L_33:


//--------------------- .nv.info._Z11mathKernel2Pf --------------------------
	.section	.nv.info._Z11mathKernel2Pf,"",@"SHT_CUDA_INFO"
	.sectionflags	@""
	.align	4


	//----- nvinfo : EIATTR_CUDA_API_VERSION
	.align		4
        /*0000*/ 	.byte	0x04, 0x37
        /*0002*/ 	.short	(.L_35 - .L_34)
.L_34:
        /*0004*/ 	.word	0x00000082


	//----- nvinfo : EIATTR_KPARAM_INFO
	.align		4
.L_35:
        /*0008*/ 	.byte	0x04, 0x17
        /*000a*/ 	.short	(.L_37 - .L_36)
.L_36:
        /*000c*/ 	.word	0x00000000
        /*0010*/ 	.short	0x0000
        /*0012*/ 	.short	0x0000
        /*0014*/ 	.byte	0x00, 0xf5, 0x21, 0x00


	//----- nvinfo : EIATTR_SPARSE_MMA_MASK
	.align		4
.L_37:
        /*0018*/ 	.byte	0x03, 0x50
        /*001a*/ 	.short	0x0000


	//----- nvinfo : EIATTR_MAXREG_COUNT
	.align		4
        /*001c*/ 	.byte	0x03, 0x1b
        /*001e*/ 	.short	0x00ff


	//----- nvinfo : EIATTR_MERCURY_ISA_VERSION
	.align		4
        /*0020*/ 	.byte	0x03, 0x5f
        /*0022*/ 	.short	0x0101


	//----- nvinfo : EIATTR_VRC_CTA_INIT_COUNT
	.align		4
        /*0024*/ 	.byte	0x02, 0x4a
	.zero		1
	.zero		1


	//----- nvinfo : EIATTR_EXIT_INSTR_OFFSETS
	.align		4
        /*0028*/ 	.byte	0x04, 0x1c
        /*002a*/ 	.short	(.L_39 - .L_38)


	//   ....[0]....
.L_38:
        /*002c*/ 	.word	0x00000100


	//----- nvinfo : EIATTR_CBANK_PARAM_SIZE
	.align		4
.L_39:
        /*0030*/ 	.byte	0x03, 0x19
        /*0032*/ 	.short	0x0008


	//----- nvinfo : EIATTR_PARAM_CBANK
	.align		4
        /*0034*/ 	.byte	0x04, 0x0a
        /*0036*/ 	.short	(.L_41 - .L_40)
	.align		4
.L_40:
        /*0038*/ 	.word	index@(.nv.constant0._Z11mathKernel2Pf)
        /*003c*/ 	.short	0x0380
        /*003e*/ 	.short	0x0008


	//----- nvinfo : EIATTR_SW_WAR
	.align		4
.L_41:
        /*0040*/ 	.byte	0x04, 0x36
        /*0042*/ 	.short	(.L_43 - .L_42)
.L_42:
        /*0044*/ 	.word	0x00000008
.L_43:


//--------------------- .nv.info._Z11mathKernel1Pf --------------------------
	.section	.nv.info._Z11mathKernel1Pf,"",@"SHT_CUDA_INFO"
	.sectionflags	@""
	.align	4


	//----- nvinfo : EIATTR_CUDA_API_VERSION
	.align		4
        /*0000*/ 	.byte	0x04, 0x37
        /*0002*/ 	.short	(.L_45 - .L_44)
.L_44:
        /*0004*/ 	.word	0x00000082


	//----- nvinfo : EIATTR_KPARAM_INFO
	.align		4
.L_45:
        /*0008*/ 	.byte	0x04, 0x17
        /*000a*/ 	.short	(.L_47 - .L_46)
.L_46:
        /*000c*/ 	.word	0x00000000
        /*0010*/ 	.short	0x0000
        /*0012*/ 	.short	0x0000
        /*0014*/ 	.byte	0x00, 0xf5, 0x21, 0x00


	//----- nvinfo : EIATTR_SPARSE_MMA_MASK
	.align		4
.L_47:
        /*0018*/ 	.byte	0x03, 0x50
        /*001a*/ 	.short	0x0000


	//----- nvinfo : EIATTR_MAXREG_COUNT
	.align		4
        /*001c*/ 	.byte	0x03, 0x1b
        /*001e*/ 	.short	0x00ff


	//----- nvinfo : EIATTR_MERCURY_ISA_VERSION
	.align		4
        /*0020*/ 	.byte	0x03, 0x5f
        /*0022*/ 	.short	0x0101


	//----- nvinfo : EIATTR_VRC_CTA_INIT_COUNT
	.align		4
        /*0024*/ 	.byte	0x02, 0x4a
	.zero		1
	.zero		1


	//----- nvinfo : EIATTR_EXIT_INSTR_OFFSETS
	.align		4
        /*0028*/ 	.byte	0x04, 0x1c
        /*002a*/ 	.short	(.L_49 - .L_48)


	//   ....[0]....
.L_48:
        /*002c*/ 	.word	0x000000d0


	//----- nvinfo : EIATTR_CBANK_PARAM_SIZE
	.align		4
.L_49:
        /*0030*/ 	.byte	0x03, 0x19
        /*0032*/ 	.short	0x0008


	//----- nvinfo : EIATTR_PARAM_CBANK
	.align		4
        /*0034*/ 	.byte	0x04, 0x0a
        /*0036*/ 	.short	(.L_51 - .L_50)
	.align		4
.L_50:
        /*0038*/ 	.word	index@(.nv.constant0._Z11mathKernel1Pf)
        /*003c*/ 	.short	0x0380
        /*003e*/ 	.short	0x0008


	//----- nvinfo : EIATTR_SW_WAR
	.align		4
.L_51:
        /*0040*/ 	.byte	0x04, 0x36
        /*0042*/ 	.short	(.L_53 - .L_52)
.L_52:
        /*0044*/ 	.word	0x00000008
.L_53:


//--------------------- .nv.info._Z6warmupPf      --------------------------
	.section	.nv.info._Z6warmupPf,"",@"SHT_CUDA_INFO"
	.sectionflags	@""
	.align	4


	//----- nvinfo : EIATTR_CUDA_API_VERSION
	.align		4
        /*0000*/ 	.byte	0x04, 0x37
        /*0002*/ 	.short	(.L_55 - .L_54)
.L_54:
        /*0004*/ 	.word	0x00000082


	//----- nvinfo : EIATTR_KPARAM_INFO
	.align		4
.L_55:
        /*0008*/ 	.byte	0x04, 0x17
        /*000a*/ 	.short	(.L_57 - .L_56)
.L_56:
        /*000c*/ 	.word	0x00000000
        /*0010*/ 	.short	0x0000
        /*0012*/ 	.short	0x0000
        /*0014*/ 	.byte	0x00, 0xf5, 0x21, 0x00


	//----- nvinfo : EIATTR_SPARSE_MMA_MASK
	.align		4
.L_57:
        /*0018*/ 	.byte	0x03, 0x50
        /*001a*/ 	.short	0x0000


	//----- nvinfo : EIATTR_MAXREG_COUNT
	.align		4
        /*001c*/ 	.byte	0x03, 0x1b
        /*001e*/ 	.short	0x00ff


	//----- nvinfo : EIATTR_MERCURY_ISA_VERSION
	.align		4
        /*0020*/ 	.byte	0x03, 0x5f
        /*0022*/ 	.short	0x0101


	//----- nvinfo : EIATTR_VRC_CTA_INIT_COUNT
	.align		4
        /*0024*/ 	.byte	0x02, 0x4a
	.zero		1
	.zero		1


	//----- nvinfo : EIATTR_EXIT_INSTR_OFFSETS
	.align		4
        /*0028*/ 	.byte	0x04, 0x1c
        /*002a*/ 	.short	(.L_59 - .L_58)


	//   ....[0]....
.L_58:
        /*002c*/ 	.word	0x00000100


	//----- nvinfo : EIATTR_CBANK_PARAM_SIZE
	.align		4
.L_59:
        /*0030*/ 	.byte	0x03, 0x19
        /*0032*/ 	.short	0x0008


	//----- nvinfo : EIATTR_PARAM_CBANK
	.align		4
        /*0034*/ 	.byte	0x04, 0x0a
        /*0036*/ 	.short	(.L_61 - .L_60)
	.align		4
.L_60:
        /*0038*/ 	.word	index@(.nv.constant0._Z6warmupPf)
        /*003c*/ 	.short	0x0380
        /*003e*/ 	.short	0x0008


	//----- nvinfo : EIATTR_SW_WAR
	.align		4
.L_61:
        /*0040*/ 	.byte	0x04, 0x36
        /*0042*/ 	.short	(.L_63 - .L_62)
.L_62:
        /*0044*/ 	.word	0x00000008
.L_63:


//--------------------- .nv.callgraph             --------------------------
	.section	.nv.callgraph,"",@"SHT_CUDA_CALLGRAPH"
	.align	4
	.sectionentsize	8
	.align		4
        /*0000*/ 	.word	0x00000000
	.align		4
        /*0004*/ 	.word	0xffffffff
	.align		4
        /*0008*/ 	.word	0x00000000
	.align		4
        /*000c*/ 	.word	0xfffffffe
	.align		4
        /*0010*/ 	.word	0x00000000
	.align		4
        /*0014*/ 	.word	0xfffffffd
	.align		4
        /*0018*/ 	.word	0x00000000
	.align		4
        /*001c*/ 	.word	0xfffffffc


//--------------------- .text._Z11mathKernel3Pf   --------------------------
	.section	.text._Z11mathKernel3Pf,"ax",@progbits
	.align	128
        .global         _Z11mathKernel3Pf
        .type           _Z11mathKernel3Pf,@function
        .size           _Z11mathKernel3Pf,(.L_x_4 - _Z11mathKernel3Pf)
        .other          _Z11mathKernel3Pf,@"STO_CUDA_ENTRY STV_DEFAULT"
_Z11mathKernel3Pf:
.text._Z11mathKernel3Pf:
[----:B------:R-:W-:Y:S01]  /*0000*/  LDC R1, c[0x0][0x37c] ;  /* 0x0000df00ff017b82 */ /* 0x000fe20000000800 */
[----:B------:R-:W0:Y:S07]  /*0010*/  S2R R0, SR_TID.X ;  /* 0x0000000000007919 */ /* 0x000e2e0000002100 */
[----:B------:R-:W0:Y:S08]  /*0020*/  S2UR UR4, SR_CTAID.X ;  /* 0x00000000000479c3 */ /* 0x000e300000002500 */
[----:B------:R-:W0:Y:S08]  /*0030*/  LDC R5, c[0x0][0x360] ;  /* 0x0000d800ff057b82 */ /* 0x000e300000000800 */
[----:B------:R-:W1:Y:S01]  /*0040*/  LDC.64 R2, c[0x0][0x380] ;  /* 0x0000e000ff027b82 */ /* 0x000e620000000a00 */
[----:B0-----:R-:W-:Y:S01]  /*0050*/  IMAD R5, R5, UR4, R0 ;  /* 0x0000000405057c24 */ /* 0x001fe2000f8e0200 */
[----:B------:R-:W0:Y:S04]  /*0060*/  LDCU.64 UR4, c[0x0][0x358] ;  /* 0x00006b00ff0477ac */ /* 0x000e280008000a00 */
[C---:B------:R-:W-:Y:S01]  /*0070*/  LOP3.LUT R0, R5.reuse, 0x1, RZ, 0xc0, !PT ;  /* 0x0000000105007812 */ /* 0x040fe200078ec0ff */
[----:B-1----:R-:W-:-:S03]  /*0080*/  IMAD.WIDE R2, R5, 0x4, R2 ;  /* 0x0000000405027825 */ /* 0x002fc600078e0202 */
[----:B------:R-:W-:Y:S01]  /*0090*/  ISETP.NE.U32.AND P0, PT, R0, 0x1, PT ;  /* 0x000000010000780c */ /* 0x000fe20003f05070 */
[----:B------:R-:W-:-:S05]  /*00a0*/  HFMA2 R0, -RZ, RZ, 3.640625, 0 ;  /* 0x43480000ff007431 */ /* 0x000fca00000001ff */
[----:B------:R-:W-:-:S05]  /*00b0*/  FSEL R5, R0, 100, !P0 ;  /* 0x42c8000000057808 */ /* 0x000fca0004000000 */
[----:B0-----:R-:W-:Y:S01]  /*00c0*/  STG.E desc[UR4][R2.64], R5 ;  /* 0x0000000502007986 */ /* 0x001fe2000c101904 */
[----:B------:R-:W-:Y:S05]  /*00d0*/  EXIT ;  /* 0x000000000000794d */ /* 0x000fea0003800000 */
.L_x_0:
[----:B------:R-:W-:-:S00]  /*00e0*/  BRA `(.L_x_0) ;  /* 0xfffffffc00fc7947 */ /* 0x000fc0000383ffff */
[----:B------:R-:W-:-:S00]  /*00f0*/  NOP ;  /* 0x0000000000007918 */ /* 0x000fc00000000000 */
        /* <DEDUP_REMOVED lines=8> */
.L_x_4:


//--------------------- .text._Z11mathKernel2Pf   --------------------------
	.section	.text._Z11mathKernel2Pf,"ax",@progbits
	.align	128
        .global         _Z11mathKernel2Pf
        .type           _Z11mathKernel2Pf,@function
        .size           _Z11mathKernel2Pf,(.L_x_5 - _Z11mathKernel2Pf)
        .other          _Z11mathKernel2Pf,@"STO_CUDA_ENTRY STV_DEFAULT"
_Z11mathKernel2Pf:
.text._Z11mathKernel2Pf:
[----:B------:R-:W-:Y:S01]  /*0000*/  LDC R1, c[0x0][0x37c] ;  /* 0x0000df00ff017b82 */ /* 0x000fe20000000800 */
[----:B------:R-:W0:Y:S07]  /*0010*/  S2R R0, SR_TID.X ;  /* 0x0000000000007919 */ /* 0x000e2e0000002100 */
[----:B------:R-:W0:Y:S08]  /*0020*/  S2UR UR4, SR_CTAID.X ;  /* 0x00000000000479c3 */ /* 0x000e300000002500 */
[----:B------:R-:W0:Y:S08]  /*0030*/  LDC R5, c[0x0][0x360] ;  /* 0x0000d800ff057b82 */ /* 0x000e300000000800 */
[----:B------:R-:W1:Y:S01]  /*0040*/  LDC.64 R2, c[0x0][0x380] ;  /* 0x0000e000ff027b82 */ /* 0x000e620000000a00 */
[----:B0-----:R-:W-:Y:S01]  /*0050*/  IMAD R5, R5, UR4, R0 ;  /* 0x0000000405057c24 */ /* 0x001fe2000f8e0200 */
[----:B------:R-:W0:Y:S04]  /*0060*/  LDCU.64 UR4, c[0x0][0x358] ;  /* 0x00006b00ff0477ac */ /* 0x000e280008000a00 */
[----:B------:R-:W-:Y:S01]  /*0070*/  SHF.R.S32.HI R0, RZ, 0x1f, R5 ;  /* 0x0000001fff007819 */ /* 0x000fe20000011405 */
[----:B-1----:R-:W-:-:S03]  /*0080*/  IMAD.WIDE R2, R5, 0x4, R2 ;  /* 0x0000000405027825 */ /* 0x002fc600078e0202 */
[----:B------:R-:W-:-:S04]  /*0090*/  LEA.HI R0, R0, R5, RZ, 0x5 ;  /* 0x0000000500007211 */ /* 0x000fc800078f28ff */
[----:B------:R-:W-:-:S04]  /*00a0*/  SHF.R.U32.HI R0, RZ, 0x5, R0 ;  /* 0x00000005ff007819 */ /* 0x000fc80000011600 */
[----:B------:R-:W-:-:S04]  /*00b0*/  LOP3.LUT R0, R0, 0x1, RZ, 0xc0, !PT ;  /* 0x0000000100007812 */ /* 0x000fc800078ec0ff */
[----:B------:R-:W-:Y:S01]  /*00c0*/  ISETP.NE.U32.AND P0, PT, R0, 0x1, PT ;  /* 0x000000010000780c */ /* 0x000fe20003f05070 */
[----:B------:R-:W-:-:S05]  /*00d0*/  IMAD.MOV.U32 R0, RZ, RZ, 0x43480000 ;  /* 0x43480000ff007424 */ /* 0x000fca00078e00ff */
[----:B------:R-:W-:-:S05]  /*00e0*/  FSEL R5, R0, 100, !P0 ;  /* 0x42c8000000057808 */ /* 0x000fca0004000000 */
[----:B0-----:R-:W-:Y:S01]  /*00f0*/  STG.E desc[UR4][R2.64], R5 ;  /* 0x0000000502007986 */ /* 0x001fe2000c101904 */
[----:B------:R-:W-:Y:S05]  /*0100*/  EXIT ;  /* 0x000000000000794d */ /* 0x000fea0003800000 */
.L_x_1:
        /* <DEDUP_REMOVED lines=15> */
.L_x_5:


//--------------------- .text._Z11mathKernel1Pf   --------------------------
	.section	.text._Z11mathKernel1Pf,"ax",@progbits
	.align	128
        .global         _Z11mathKernel1Pf
        .type           _Z11mathKernel1Pf,@function
        .size           _Z11mathKernel1Pf,(.L_x_6 - _Z11mathKernel1Pf)
        .other          _Z11mathKernel1Pf,@"STO_CUDA_ENTRY STV_DEFAULT"
_Z11mathKernel1Pf:
.text._Z11mathKernel1Pf:
        /* <DEDUP_REMOVED lines=14> */
.L_x_2:
        /* <DEDUP_REMOVED lines=10> */
.L_x_6:


//--------------------- .text._Z6warmupPf         --------------------------
	.section	.text._Z6warmupPf,"ax",@progbits
	.align	128
        .global         _Z6warmupPf
        .type           _Z6warmupPf,@function
        .size           _Z6warmupPf,(.L_x_7 - _Z6warmupPf)
        .other          _Z6warmupPf,@"STO_CUDA_ENTRY STV_DEFAULT"
_Z6warmupPf:
.text._Z6warmupPf:
        /* <DEDUP_REMOVED lines=17> */
.L_x_3:
        /* <DEDUP_REMOVED lines=15> */
.L_x_7:


//--------------------- .nv.shared.reserved.0     --------------------------
	.section	.nv.shared.reserved.0,"aw",@nobits
	.weak		__nv_reservedSMEM_offset_0_alias
	.size		__nv_reservedSMEM_offset_0_alias, 0, 64
	.other		__nv_reservedSMEM_offset_0_alias,@"STO_CUDA_RESERVED_SHARED STV_DEFAULT"
__nv_reservedSMEM_offset_0_alias:
	.zero		0
	.zero		64


//--------------------- .nv.constant0._Z11mathKernel3Pf --------------------------
	.section	.nv.constant0._Z11mathKernel3Pf,"a",@progbits
	.sectionflags	@""
	.align	4
.nv.constant0._Z11mathKernel3Pf:
	.zero		904


//--------------------- .nv.constant0._Z11mathKernel2Pf --------------------------
	.section	.nv.constant0._Z11mathKernel2Pf,"a",@progbits
	.sectionflags	@""
	.align	4
.nv.constant0._Z11mathKernel2Pf:
	.zero		904


//--------------------- .nv.constant0._Z11mathKernel1Pf --------------------------
	.section	.nv.constant0._Z11mathKernel1Pf,"a",@progbits
	.sectionflags	@""
	.align	4
.nv.constant0._Z11mathKernel1Pf:
	.zero		904


//--------------------- .nv.constant0._Z6warmupPf --------------------------
	.section	.nv.constant0._Z6warmupPf,"a",@progbits
	.sectionflags	@""
	.align	4
.nv.constant0._Z6warmupPf:
	.zero		904


//--------------------- SYMBOLS --------------------------

	.type		.nv.reservedSmem.offset0,@object
	.size		.nv.reservedSmem.offset0,0x4
